	.headerflags	@"EF_CUDA_TEXMODE_UNIFIED EF_CUDA_64BIT_ADDRESS EF_CUDA_ACCELERATORS EF_CUDA_SM90 EF_CUDA_VIRTUAL_SM(EF_CUDA_SM90)"
	.elftype	@"ET_EXEC"


//--------------------- .nv.info                  --------------------------
	.section	.nv.info,"",@"SHT_CUDA_INFO"
	.align	4


	//----- nvinfo : EIATTR_REGCOUNT
	.align		4
        /*0000*/ 	.byte	0x04, 0x2f
        /*0002*/ 	.short	(.L_1 - .L_0)
	.align		4
.L_0:
        /*0004*/ 	.word	index@(triton_poi_fused_cat_81)
        /*0008*/ 	.word	0x0000000c


	//----- nvinfo : EIATTR_MIN_STACK_SIZE
	.align		4
.L_1:
        /*000c*/ 	.byte	0x04, 0x12
        /*000e*/ 	.short	(.L_3 - .L_2)
	.align		4
.L_2:
        /*0010*/ 	.word	index@(triton_poi_fused_cat_81)
        /*0014*/ 	.word	0x00000000


	//----- nvinfo : EIATTR_FRAME_SIZE
	.align		4
.L_3:
        /*0018*/ 	.byte	0x04, 0x11
        /*001a*/ 	.short	(.L_5 - .L_4)
	.align		4
.L_4:
        /*001c*/ 	.word	index@(triton_poi_fused_cat_81)
        /*0020*/ 	.word	0x00000000


	//----- nvinfo : EIATTR_MIN_STACK_SIZE
	.align		4
.L_5:
        /*0024*/ 	.byte	0x04, 0x12
        /*0026*/ 	.short	(.L_7 - .L_6)
	.align		4
.L_6:
        /*0028*/ 	.word	index@(triton_poi_fused_cat_81)
        /*002c*/ 	.word	0x00000000
.L_7:


//--------------------- .nv.info.triton_poi_fused_cat_81 --------------------------
	.section	.nv.info.triton_poi_fused_cat_81,"",@"SHT_CUDA_INFO"
	.sectionflags	@""
	.align	4


	//----- nvinfo : EIATTR_CUDA_API_VERSION
	.align		4
        /*0000*/ 	.byte	0x04, 0x37
        /*0002*/ 	.short	(.L_9 - .L_8)
.L_8:
        /*0004*/ 	.word	0x0000007c


	//----- nvinfo : EIATTR_KPARAM_INFO
	.align		4
.L_9:
        /*0008*/ 	.byte	0x04, 0x17
        /*000a*/ 	.short	(.L_11 - .L_10)
.L_10:
        /*000c*/ 	.word	0x00000000
        /*0010*/ 	.short	0x0002
        /*0012*/ 	.short	0x0010
        /*0014*/ 	.byte	0x00, 0xf0, 0x11, 0x00


	//----- nvinfo : EIATTR_KPARAM_INFO
	.align		4
.L_11:
        /*0018*/ 	.byte	0x04, 0x17
        /*001a*/ 	.short	(.L_13 - .L_12)
.L_12:
        /*001c*/ 	.word	0x00000000
        /*0020*/ 	.short	0x0001
        /*0022*/ 	.short	0x0008
        /*0024*/ 	.byte	0x00, 0xf4, 0x21, 0x00


	//----- nvinfo : EIATTR_KPARAM_INFO
	.align		4
.L_13:
        /*0028*/ 	.byte	0x04, 0x17
        /*002a*/ 	.short	(.L_15 - .L_14)
.L_14:
        /*002c*/ 	.word	0x00000000
        /*0030*/ 	.short	0x0000
        /*0032*/ 	.short	0x0000
        /*0034*/ 	.byte	0x00, 0xf4, 0x21, 0x00


	//----- nvinfo : EIATTR_SPARSE_MMA_MASK
	.align		4
.L_15:
        /*0038*/ 	.byte	0x03, 0x50
        /*003a*/ 	.short	0x0000


	//----- nvinfo : EIATTR_MAXREG_COUNT
	.align		4
        /*003c*/ 	.byte	0x03, 0x1b
        /*003e*/ 	.short	0x00ff


	//----- nvinfo : EIATTR_EXIT_INSTR_OFFSETS
	.align		4
        /*0040*/ 	.byte	0x04, 0x1c
        /*0042*/ 	.short	(.L_17 - .L_16)


	//   ....[0]....
.L_16:
        /*0044*/ 	.word	0x00000110


	//----- nvinfo : EIATTR_REQNTID
	.align		4
.L_17:
        /*0048*/ 	.byte	0x04, 0x10
        /*004a*/ 	.short	(.L_19 - .L_18)
.L_18:
        /*004c*/ 	.word	0x00000080
        /*0050*/ 	.word	0x00000001
        /*0054*/ 	.word	0x00000001


	//----- nvinfo : EIATTR_CBANK_PARAM_SIZE
	.align		4
.L_19:
        /*0058*/ 	.byte	0x03, 0x19
        /*005a*/ 	.short	0x0014


	//----- nvinfo : EIATTR_PARAM_CBANK
	.align		4
        /*005c*/ 	.byte	0x04, 0x0a
        /*005e*/ 	.short	(.L_21 - .L_20)
	.align		4
.L_20:
        /*0060*/ 	.word	index@(.nv.constant0.triton_poi_fused_cat_81)
        /*0064*/ 	.short	0x0210
        /*0066*/ 	.short	0x0014


	//----- nvinfo : EIATTR_SW_WAR
	.align		4
.L_21:
        /*0068*/ 	.byte	0x04, 0x36
        /*006a*/ 	.short	(.L_23 - .L_22)
.L_22:
        /*006c*/ 	.word	0x00000008
.L_23:


//--------------------- .nv.callgraph             --------------------------
	.section	.nv.callgraph,"",@"SHT_CUDA_CALLGRAPH"
	.align	4
	.sectionentsize	8
	.align		4
        /*0000*/ 	.word	0x00000000
	.align		4
        /*0004*/ 	.word	0xffffffff
	.align		4
        /*0008*/ 	.word	0x00000000
	.align		4
        /*000c*/ 	.word	0xfffffffe
	.align		4
        /*0010*/ 	.word	0x00000000
	.align		4
        /*0014*/ 	.word	0xfffffffd
	.align		4
        /*0018*/ 	.word	0x00000000
	.align		4
        /*001c*/ 	.word	0xfffffffc


//--------------------- .text.triton_poi_fused_cat_81 --------------------------
	.section	.text.triton_poi_fused_cat_81,"ax",@progbits
	.align	128
        .global         triton_poi_fused_cat_81
        .type           triton_poi_fused_cat_81,@function
        .size           triton_poi_fused_cat_81,(.L_x_1 - triton_poi_fused_cat_81)
        .other          triton_poi_fused_cat_81,@"STO_CUDA_ENTRY STV_DEFAULT"
triton_poi_fused_cat_81:
.text.triton_poi_fused_cat_81:
[----:B------:R-:W-:Y:S01]  /*0000*/  LDC R1, c[0x0][0x28] ;  /* 0x00000a00ff017b82 */ /* 0x000fe20000000800 */
[----:B------:R-:W1:Y:S07]  /*0010*/  S2R R0, SR_TID.X ;  /* 0x0000000000007919 */ /* 0x000e6e0000002100 */
[----:B------:R-:W2:Y:S01]  /*0020*/  LDC.64 R2, c[0x0][0x210] ;  /* 0x00008400ff027b82 */ /* 0x000ea20000000a00 */
[----:B------:R-:W-:Y:S01]  /*0030*/  ULDC.64 UR4, c[0x0][0x208] ;  /* 0x0000820000047ab9 */ /* 0x000fe20000000a00 */
[----:B------:R-:W3:Y:S06]  /*0040*/  S2R R7, SR_CTAID.X ;  /* 0x0000000000077919 */ /* 0x000eec0000002500 */
[----:B------:R-:W4:Y:S01]  /*0050*/  LDC.64 R4, c[0x0][0x218] ;  /* 0x00008600ff047b82 */ /* 0x000f220000000a00 */
[----:B-1----:R-:W-:-:S04]  /*0060*/  LOP3.LUT R0, R0, 0x7f, RZ, 0xc0, !PT ;  /* 0x0000007f00007812 */ /* 0x002fc800078ec0ff */
[----:B---3--:R-:W-:-:S05]  /*0070*/  LEA R7, R7, R0, 0x7 ;  /* 0x0000000007077211 */ /* 0x008fca00078e38ff */
[----:B--2---:R-:W-:-:S06]  /*0080*/  IMAD.WIDE R2, R7, 0x4, R2 ;  /* 0x0000000407027825 */ /* 0x004fcc00078e0202 */
[----:B------:R-:W2:Y:S01]  /*0090*/  LDG.E R3, desc[UR4][R2.64] ;  /* 0x0000000402037981 */ /* 0x000ea2000c1e1900 */
[----:B------:R-:W-:-:S05]  /*00a0*/  IMAD.HI R0, R7, 0x2aaaaaab, RZ ;  /* 0x2aaaaaab07007827 */ /* 0x000fca00078e02ff */
[----:B------:R-:W-:-:S04]  /*00b0*/  SHF.R.U32.HI R9, RZ, 0x1f, R0 ;  /* 0x0000001fff097819 */ /* 0x000fc80000011600 */
[----:B------:R-:W-:-:S05]  /*00c0*/  LEA.HI.SX32 R0, R0, R9, 0x17 ;  /* 0x0000000900007211 */ /* 0x000fca00078fbaff */
[----:B------:R-:W-:-:S04]  /*00d0*/  IMAD R7, R0, -0xc00, R7 ;  /* 0xfffff40000077824 */ /* 0x000fc800078e0207 */
[----:B------:R-:W-:-:S04]  /*00e0*/  IMAD R7, R0, 0x15600, R7 ;  /* 0x0001560000077824 */ /* 0x000fc800078e0207 */
[----:B----4-:R-:W-:-:S05]  /*00f0*/  IMAD.WIDE R4, R7, 0x4, R4 ;  /* 0x0000000407047825 */ /* 0x010fca00078e0204 */
[----:B--2---:R-:W-:Y:S01]  /*0100*/  STG.E desc[UR4][R4.64], R3 ;  /* 0x0000000304007986 */ /* 0x004fe2000c101904 */
[----:B------:R-:W-:Y:S05]  /*0110*/  EXIT ;  /* 0x000000000000794d */ /* 0x000fea0003800000 */
.L_x_0:
[----:B------:R-:W-:-:S00]  /*0120*/  BRA `(.L_x_0) ;  /* 0xfffffffc00fc7947 */ /* 0x000fc0000383ffff */
[----:B------:R-:W-:-:S00]  /*0130*/  NOP ;  /* 0x0000000000007918 */ /* 0x000fc00000000000 */
        /* <DEDUP_REMOVED lines=12> */
.L_x_1:


//--------------------- .nv.constant0.triton_poi_fused_cat_81 --------------------------
	.section	.nv.constant0.triton_poi_fused_cat_81,"a",@progbits
	.sectionflags	@""
	.align	4
.nv.constant0.triton_poi_fused_cat_81:
	.zero		548
